//
// Generated by NVIDIA NVVM Compiler
//
// Compiler Build ID: CL-36424714
// Cuda compilation tools, release 13.0, V13.0.88
// Based on NVVM 20.0.0
//

.version 9.0
.target sm_100
.address_size 64

	// .globl	_Z8mmKernelPiS_S_

.visible .entry _Z8mmKernelPiS_S_(
	.param .u64 .ptr .align 1 _Z8mmKernelPiS_S__param_0,
	.param .u64 .ptr .align 1 _Z8mmKernelPiS_S__param_1,
	.param .u64 .ptr .align 1 _Z8mmKernelPiS_S__param_2
)
{
	.reg .pred 	%p<5>;
	.reg .b32 	%r<68>;
	.reg .b64 	%rd<18>;

	ld.param.u64 	%rd5, [_Z8mmKernelPiS_S__param_0];
	ld.param.u64 	%rd6, [_Z8mmKernelPiS_S__param_1];
	ld.param.u64 	%rd7, [_Z8mmKernelPiS_S__param_2];
	mov.u32 	%r10, %ctaid.y;
	mov.u32 	%r11, %ntid.y;
	mov.u32 	%r12, %tid.y;
	mad.lo.s32 	%r1, %r10, %r11, %r12;
	mov.u32 	%r13, %ctaid.x;
	mov.u32 	%r14, %ntid.x;
	mov.u32 	%r15, %tid.x;
	mad.lo.s32 	%r2, %r13, %r14, %r15;
	setp.gt.u32 	%p1, %r1, 2047;
	setp.gt.s32 	%p2, %r2, 2047;
	or.pred  	%p3, %p1, %p2;
	@%p3 bra 	$L__BB0_4;
	shl.b32 	%r3, %r1, 11;
	mul.wide.u32 	%rd8, %r3, 4;
	cvta.to.global.u64 	%rd9, %rd5;
	add.s64 	%rd10, %rd8, %rd9;
	add.s64 	%rd17, %rd10, 32;
	cvta.to.global.u64 	%rd11, %rd6;
	add.s64 	%rd2, %rd11, 65536;
	mov.b32 	%r66, 0;
	mov.u32 	%r65, %r2;
	mov.u32 	%r67, %r66;
$L__BB0_2:
	mul.wide.s32 	%rd12, %r65, 4;
	add.s64 	%rd13, %rd2, %rd12;
	ld.global.u32 	%r17, [%rd17+-32];
	ld.global.u32 	%r18, [%rd13+-65536];
	mad.lo.s32 	%r19, %r18, %r17, %r67;
	ld.global.u32 	%r20, [%rd17+-28];
	ld.global.u32 	%r21, [%rd13+-57344];
	mad.lo.s32 	%r22, %r21, %r20, %r19;
	ld.global.u32 	%r23, [%rd17+-24];
	ld.global.u32 	%r24, [%rd13+-49152];
	mad.lo.s32 	%r25, %r24, %r23, %r22;
	ld.global.u32 	%r26, [%rd17+-20];
	ld.global.u32 	%r27, [%rd13+-40960];
	mad.lo.s32 	%r28, %r27, %r26, %r25;
	ld.global.u32 	%r29, [%rd17+-16];
	ld.global.u32 	%r30, [%rd13+-32768];
	mad.lo.s32 	%r31, %r30, %r29, %r28;
	ld.global.u32 	%r32, [%rd17+-12];
	ld.global.u32 	%r33, [%rd13+-24576];
	mad.lo.s32 	%r34, %r33, %r32, %r31;
	ld.global.u32 	%r35, [%rd17+-8];
	ld.global.u32 	%r36, [%rd13+-16384];
	mad.lo.s32 	%r37, %r36, %r35, %r34;
	ld.global.u32 	%r38, [%rd17+-4];
	ld.global.u32 	%r39, [%rd13+-8192];
	mad.lo.s32 	%r40, %r39, %r38, %r37;
	ld.global.u32 	%r41, [%rd17];
	ld.global.u32 	%r42, [%rd13];
	mad.lo.s32 	%r43, %r42, %r41, %r40;
	ld.global.u32 	%r44, [%rd17+4];
	ld.global.u32 	%r45, [%rd13+8192];
	mad.lo.s32 	%r46, %r45, %r44, %r43;
	ld.global.u32 	%r47, [%rd17+8];
	ld.global.u32 	%r48, [%rd13+16384];
	mad.lo.s32 	%r49, %r48, %r47, %r46;
	ld.global.u32 	%r50, [%rd17+12];
	ld.global.u32 	%r51, [%rd13+24576];
	mad.lo.s32 	%r52, %r51, %r50, %r49;
	ld.global.u32 	%r53, [%rd17+16];
	ld.global.u32 	%r54, [%rd13+32768];
	mad.lo.s32 	%r55, %r54, %r53, %r52;
	ld.global.u32 	%r56, [%rd17+20];
	ld.global.u32 	%r57, [%rd13+40960];
	mad.lo.s32 	%r58, %r57, %r56, %r55;
	ld.global.u32 	%r59, [%rd17+24];
	ld.global.u32 	%r60, [%rd13+49152];
	mad.lo.s32 	%r61, %r60, %r59, %r58;
	ld.global.u32 	%r62, [%rd17+28];
	ld.global.u32 	%r63, [%rd13+57344];
	mad.lo.s32 	%r67, %r63, %r62, %r61;
	add.s32 	%r66, %r66, 16;
	add.s64 	%rd17, %rd17, 64;
	add.s32 	%r65, %r65, 32768;
	setp.ne.s32 	%p4, %r66, 2048;
	@%p4 bra 	$L__BB0_2;
	add.s32 	%r64, %r3, %r2;
	cvta.to.global.u64 	%rd14, %rd7;
	mul.wide.s32 	%rd15, %r64, 4;
	add.s64 	%rd16, %rd14, %rd15;
	st.global.u32 	[%rd16], %r67;
$L__BB0_4:
	ret;

}


// ===== COMPILED SASS (sm_100) =====

	.target	sm_100

	.elftype	@"ET_EXEC"


//--------------------- .note.nv.tkinfo           --------------------------
	.section	.note.nv.tkinfo,"",@"SHT_NOTE"
	.sectionflags	@"SHF_NOTE_NV_TKINFO"
	.tkinfo
        /*0018*/ 	.word	0x00000002
        /*0030*/ 	.string	""
        /*0030*/ 	.string	"ptxas"
        /*0030*/ 	.string	"Cuda compilation tools, release 13.0, V13.0.88"
        /*0030*/ 	.string	"Build cuda_13.0.r13.0/compiler.36424714_0"
        /*0030*/ 	.string	"-arch sm_100 -m 64 "



//--------------------- .note.nv.cuinfo           --------------------------
	.section	.note.nv.cuinfo,"",@"SHT_NOTE"
	.sectionflags	@"SHF_NOTE_NV_CUINFO"
        /*0018*/ 	.short	0x0002
        /*001a*/ 	.short	0x0064
        /*001c*/ 	.short	0x0082
	.zero		2


//--------------------- .nv.info                  --------------------------
	.section	.nv.info,"",@"SHT_CUDA_INFO"
	.align	4


	//----- nvinfo : EIATTR_REGCOUNT
	.align		4
        /*0000*/ 	.byte	0x04, 0x2f
        /*0002*/ 	.short	(.L_1 - .L_0)
	.align		4
.L_0:
        /*0004*/ 	.word	index@(_Z8mmKernelPiS_S_)
        /*0008*/ 	.word	0x0000001f


	//----- nvinfo : EIATTR_FRAME_SIZE
	.align		4
.L_1:
        /*000c*/ 	.byte	0x04, 0x11
        /*000e*/ 	.short	(.L_3 - .L_2)
	.align		4
.L_2:
        /*0010*/ 	.word	index@(_Z8mmKernelPiS_S_)
        /*0014*/ 	.word	0x00000000


	//----- nvinfo : EIATTR_MIN_STACK_SIZE
	.align		4
.L_3:
        /*0018*/ 	.byte	0x04, 0x12
        /*001a*/ 	.short	(.L_5 - .L_4)
	.align		4
.L_4:
        /*001c*/ 	.word	index@(_Z8mmKernelPiS_S_)
        /*0020*/ 	.word	0x00000000
.L_5:


//--------------------- .nv.compat                --------------------------
	.section	.nv.compat,"",@"SHT_CUDA_COMPAT_INFO"
	.align	4
        /*0000*/ 	.byte	0x02, 0x09, 0x00, 0x00, 0x02, 0x02, 0x01, 0x00, 0x02, 0x05, 0x05, 0x00, 0x03, 0x07, 0x01, 0x01
        /*0010*/ 	.byte	0x02, 0x03, 0x00, 0x00, 0x02, 0x06, 0x01, 0x00, 0x04, 0x0b, 0x08, 0x00, 0x09, 0x00, 0x00, 0x00
        /*0020*/ 	.byte	0x00, 0x00, 0x00, 0x00


//--------------------- .nv.info._Z8mmKernelPiS_S_ --------------------------
	.section	.nv.info._Z8mmKernelPiS_S_,"",@"SHT_CUDA_INFO"
	.sectionflags	@""
	.align	4


	//----- nvinfo : EIATTR_CUDA_API_VERSION
	.align		4
        /*0000*/ 	.byte	0x04, 0x37
        /*0002*/ 	.short	(.L_7 - .L_6)
.L_6:
        /*0004*/ 	.word	0x00000082


	//----- nvinfo : EIATTR_KPARAM_INFO
	.align		4
.L_7:
        /*0008*/ 	.byte	0x04, 0x17
        /*000a*/ 	.short	(.L_9 - .L_8)
.L_8:
        /*000c*/ 	.word	0x00000000
        /*0010*/ 	.short	0x0002
        /*0012*/ 	.short	0x0010
        /*0014*/ 	.byte	0x00, 0xf5, 0x21, 0x00


	//----- nvinfo : EIATTR_KPARAM_INFO
	.align		4
.L_9:
        /*0018*/ 	.byte	0x04, 0x17
        /*001a*/ 	.short	(.L_11 - .L_10)
.L_10:
        /*001c*/ 	.word	0x00000000
        /*0020*/ 	.short	0x0001
        /*0022*/ 	.short	0x0008
        /*0024*/ 	.byte	0x00, 0xf5, 0x21, 0x00


	//----- nvinfo : EIATTR_KPARAM_INFO
	.align		4
.L_11:
        /*0028*/ 	.byte	0x04, 0x17
        /*002a*/ 	.short	(.L_13 - .L_12)
.L_12:
        /*002c*/ 	.word	0x00000000
        /*0030*/ 	.short	0x0000
        /*0032*/ 	.short	0x0000
        /*0034*/ 	.byte	0x00, 0xf5, 0x21, 0x00


	//----- nvinfo : EIATTR_SPARSE_MMA_MASK
	.align		4
.L_13:
        /*0038*/ 	.byte	0x03, 0x50
        /*003a*/ 	.short	0x0000


	//----- nvinfo : EIATTR_MAXREG_COUNT
	.align		4
        /*003c*/ 	.byte	0x03, 0x1b
        /*003e*/ 	.short	0x00ff


	//----- nvinfo : EIATTR_MERCURY_ISA_VERSION
	.align		4
        /*0040*/ 	.byte	0x03, 0x5f
        /*0042*/ 	.short	0x0101


	//----- nvinfo : EIATTR_VRC_CTA_INIT_COUNT
	.align		4
        /*0044*/ 	.byte	0x02, 0x4a
	.zero		1
	.zero		1


	//----- nvinfo : EIATTR_EXIT_INSTR_OFFSETS
	.align		4
        /*0048*/ 	.byte	0x04, 0x1c
        /*004a*/ 	.short	(.L_15 - .L_14)


	//   ....[0]....
.L_14:
        /*004c*/ 	.word	0x000000b0


	//   ....[1]....
        /*0050*/ 	.word	0x00000550


	//----- nvinfo : EIATTR_CBANK_PARAM_SIZE
	.align		4
.L_15:
        /*0054*/ 	.byte	0x03, 0x19
        /*0056*/ 	.short	0x0018


	//----- nvinfo : EIATTR_PARAM_CBANK
	.align		4
        /*0058*/ 	.byte	0x04, 0x0a
        /*005a*/ 	.short	(.L_17 - .L_16)
	.align		4
.L_16:
        /*005c*/ 	.word	index@(.nv.constant0._Z8mmKernelPiS_S_)
        /*0060*/ 	.short	0x0380
        /*0062*/ 	.short	0x0018


	//----- nvinfo : EIATTR_SW_WAR
	.align		4
.L_17:
        /*0064*/ 	.byte	0x04, 0x36
        /*0066*/ 	.short	(.L_19 - .L_18)
.L_18:
        /*0068*/ 	.word	0x00000008
.L_19:


//--------------------- .nv.callgraph             --------------------------
	.section	.nv.callgraph,"",@"SHT_CUDA_CALLGRAPH"
	.align	4
	.sectionentsize	8
	.align		4
        /*0000*/ 	.word	0x00000000
	.align		4
        /*0004*/ 	.word	0xffffffff
	.align		4
        /*0008*/ 	.word	0x00000000
	.align		4
        /*000c*/ 	.word	0xfffffffe
	.align		4
        /*0010*/ 	.word	0x00000000
	.align		4
        /*0014*/ 	.word	0xfffffffd
	.align		4
        /*0018*/ 	.word	0x00000000
	.align		4
        /*001c*/ 	.word	0xfffffffc


//--------------------- .text._Z8mmKernelPiS_S_   --------------------------
	.section	.text._Z8mmKernelPiS_S_,"ax",@progbits
	.align	128
        .global         _Z8mmKernelPiS_S_
        .type           _Z8mmKernelPiS_S_,@function
        .size           _Z8mmKernelPiS_S_,(.L_x_2 - _Z8mmKernelPiS_S_)
        .other          _Z8mmKernelPiS_S_,@"STO_CUDA_ENTRY STV_DEFAULT"
_Z8mmKernelPiS_S_:
.text._Z8mmKernelPiS_S_:
[----:B------:R-:W-:Y:S01]  /*0000*/  LDC R1, c[0x0][0x37c] ;  /* 0x0000df00ff017b82 */ /* 0x000fe20000000800 */
[----:B------:R-:W0:Y:S07]  /*0010*/  S2R R3, SR_TID.X ;  /* 0x0000000000037919 */ /* 0x000e2e0000002100 */
[----:B------:R-:W1:Y:S01]  /*0020*/  LDC R7, c[0x0][0x364] ;  /* 0x0000d900ff077b82 */ /* 0x000e620000000800 */
[----:B------:R-:W1:Y:S07]  /*0030*/  S2R R2, SR_TID.Y ;  /* 0x0000000000027919 */ /* 0x000e6e0000002200 */
[----:B------:R-:W0:Y:S08]  /*0040*/  S2UR UR5, SR_CTAID.X ;  /* 0x00000000000579c3 */ /* 0x000e300000002500 */
[----:B------:R-:W0:Y:S08]  /*0050*/  LDC R0, c[0x0][0x360] ;  /* 0x0000d800ff007b82 */ /* 0x000e300000000800 */
[----:B------:R-:W1:Y:S01]  /*0060*/  S2UR UR4, SR_CTAID.Y ;  /* 0x00000000000479c3 */ /* 0x000e620000002600 */
[----:B0-----:R-:W-:-:S05]  /*0070*/  IMAD R0, R0, UR5, R3 ;  /* 0x0000000500007c24 */ /* 0x001fca000f8e0203 */
[----:B------:R-:W-:Y:S01]  /*0080*/  ISETP.GT.AND P0, PT, R0, 0x7ff, PT ;  /* 0x000007ff0000780c */ /* 0x000fe20003f04270 */
[----:B-1----:R-:W-:-:S05]  /*0090*/  IMAD R7, R7, UR4, R2 ;  /* 0x0000000407077c24 */ /* 0x002fca000f8e0202 */
[----:B------:R-:W-:-:S13]  /*00a0*/  ISETP.GT.U32.OR P0, PT, R7, 0x7ff, P0 ;  /* 0x000007ff0700780c */ /* 0x000fda0000704470 */
[----:B------:R-:W-:Y:S05]  /*00b0*/  @P0 EXIT ;  /* 0x000000000000094d */ /* 0x000fea0003800000 */
[----:B------:R-:W0:Y:S01]  /*00c0*/  LDC.64 R2, c[0x0][0x380] ;  /* 0x0000e000ff027b82 */ /* 0x000e220000000a00 */
[----:B------:R-:W1:Y:S01]  /*00d0*/  LDCU.64 UR6, c[0x0][0x388] ;  /* 0x00007100ff0677ac */ /* 0x000e620008000a00 */
[----:B------:R-:W-:Y:S01]  /*00e0*/  SHF.L.U32 R7, R7, 0xb, RZ ;  /* 0x0000000b07077819 */ /* 0x000fe200000006ff */
[----:B------:R-:W-:Y:S01]  /*00f0*/  HFMA2 R14, -RZ, RZ, 0, 0 ;  /* 0x00000000ff0e7431 */ /* 0x000fe200000001ff */
[----:B------:R-:W-:Y:S01]  /*0100*/  MOV R6, R0 ;  /* 0x0000000000067202 */ /* 0x000fe20000000f00 */
[----:B------:R-:W2:Y:S01]  /*0110*/  LDCU.64 UR8, c[0x0][0x358] ;  /* 0x00006b00ff0877ac */ /* 0x000ea20008000a00 */
[----:B------:R-:W-:Y:S01]  /*0120*/  UMOV UR4, URZ ;  /* 0x000000ff00047c82 */ /* 0x000fe20008000000 */
[----:B-1----:R-:W-:-:S04]  /*0130*/  UIADD3 UR5, UP0, UPT, UR6, 0x10000, URZ ;  /* 0x0001000006057890 */ /* 0x002fc8000ff1e0ff */
[----:B------:R-:W-:Y:S01]  /*0140*/  UIADD3.X UR6, UPT, UPT, URZ, UR7, URZ, UP0, !UPT ;  /* 0x00000007ff067290 */ /* 0x000fe200087fe4ff */
[----:B0-----:R-:W-:-:S03]  /*0150*/  IMAD.WIDE.U32 R2, R7, 0x4, R2 ;  /* 0x0000000407027825 */ /* 0x001fc600078e0002 */
[----:B------:R-:W-:-:S04]  /*0160*/  IADD3 R4, P0, PT, R2, 0x20, RZ ;  /* 0x0000002002047810 */ /* 0x000fc80007f1e0ff */
[----:B--2---:R-:W-:-:S09]  /*0170*/  IADD3.X R5, PT, PT, RZ, R3, RZ, P0, !PT ;  /* 0x00000003ff057210 */ /* 0x004fd200007fe4ff */
.L_x_0:
[----:B------:R-:W-:Y:S01]  /*0180*/  MOV R2, UR5 ;  /* 0x0000000500027c02 */ /* 0x000fe20008000f00 */
[----:B------:R-:W2:Y:S01]  /*0190*/  LDG.E R15, desc[UR8][R4.64+-0x20] ;  /* 0xffffe008040f7981 */ /* 0x000ea2000c1e1900 */
[----:B------:R-:W-:-:S03]  /*01a0*/  MOV R3, UR6 ;  /* 0x0000000600037c02 */ /* 0x000fc60008000f00 */
[----:B------:R-:W3:Y:S01]  /*01b0*/  LDG.E R24, desc[UR8][R4.64+-0x1c] ;  /* 0xffffe40804187981 */ /* 0x000ee2000c1e1900 */
[----:B------:R-:W-:-:S03]  /*01c0*/  IMAD.WIDE R2, R6, 0x4, R2 ;  /* 0x0000000406027825 */ /* 0x000fc600078e0202 */
[----:B------:R-:W4:Y:S04]  /*01d0*/  LDG.E R19, desc[UR8][R4.64+-0x18] ;  /* 0xffffe80804137981 */ /* 0x000f28000c1e1900 */
[----:B------:R-:W2:Y:S04]  /*01e0*/  LDG.E R16, desc[UR8][R2.64+-0x10000] ;  /* 0xff00000802107981 */ /* 0x000ea8000c1e1900 */
[----:B------:R-:W3:Y:S04]  /*01f0*/  LDG.E R25, desc[UR8][R2.64+-0xe000] ;  /* 0xff20000802197981 */ /* 0x000ee8000c1e1900 */
[----:B------:R-:W4:Y:S04]  /*0200*/  LDG.E R18, desc[UR8][R2.64+-0xc000] ;  /* 0xff40000802127981 */ /* 0x000f28000c1e1900 */
[----:B------:R-:W5:Y:S04]  /*0210*/  LDG.E R20, desc[UR8][R4.64+-0x14] ;  /* 0xffffec0804147981 */ /* 0x000f68000c1e1900 */
        /* <DEDUP_REMOVED lines=11> */
[----:B------:R-:W5:Y:S01]  /*02d0*/  LDG.E R26, desc[UR8][R4.64+0x1c] ;  /* 0x00001c08041a7981 */ /* 0x000f62000c1e1900 */
[----:B--2---:R-:W-:-:S03]  /*02e0*/  IMAD R15, R15, R16, R14 ;  /* 0x000000100f0f7224 */ /* 0x004fc600078e020e */
[----:B------:R-:W2:Y:S01]  /*02f0*/  LDG.E R16, desc[UR8][R4.64] ;  /* 0x0000000804107981 */ /* 0x000ea2000c1e1900 */
[----:B---3--:R-:W-:-:S03]  /*0300*/  IMAD R24, R24, R25, R15 ;  /* 0x0000001918187224 */ /* 0x008fc600078e020f */
[----:B------:R-:W3:Y:S01]  /*0310*/  LDG.E R14, desc[UR8][R4.64+0x4] ;  /* 0x00000408040e7981 */ /* 0x000ee2000c1e1900 */
[----:B----4-:R-:W-:-:S03]  /*0320*/  IMAD R24, R19, R18, R24 ;  /* 0x0000001213187224 */ /* 0x010fc600078e0218 */
[----:B------:R-:W3:Y:S04]  /*0330*/  LDG.E R15, desc[UR8][R2.64+0x2000] ;  /* 0x00200008020f7981 */ /* 0x000ee8000c1e1900 */
[----:B------:R-:W4:Y:S01]  /*0340*/  LDG.E R18, desc[UR8][R4.64+0x8] ;  /* 0x0000080804127981 */ /* 0x000f22000c1e1900 */
[----:B-----5:R-:W-:-:S03]  /*0350*/  IMAD R24, R20, R21, R24 ;  /* 0x0000001514187224 */ /* 0x020fc600078e0218 */
[----:B------:R-:W4:Y:S04]  /*0360*/  LDG.E R19, desc[UR8][R2.64+0x4000] ;  /* 0x0040000802137981 */ /* 0x000f28000c1e1900 */
[----:B------:R-:W5:Y:S01]  /*0370*/  LDG.E R20, desc[UR8][R4.64+0xc] ;  /* 0x00000c0804147981 */ /* 0x000f62000c1e1900 */
[----:B------:R-:W-:-:S03]  /*0380*/  IMAD R24, R22, R23, R24 ;  /* 0x0000001716187224 */ /* 0x000fc600078e0218 */
[----:B------:R-:W5:Y:S04]  /*0390*/  LDG.E R21, desc[UR8][R2.64+0x6000] ;  /* 0x0060000802157981 */ /* 0x000f68000c1e1900 */
[----:B------:R-:W5:Y:S04]  /*03a0*/  LDG.E R22, desc[UR8][R4.64+0x10] ;  /* 0x0000100804167981 */ /* 0x000f68000c1e1900 */
[----:B------:R-:W5:Y:S01]  /*03b0*/  LDG.E R23, desc[UR8][R2.64+0x8000] ;  /* 0x0080000802177981 */ /* 0x000f62000c1e1900 */
[----:B------:R-:W-:-:S03]  /*03c0*/  IMAD R28, R12, R13, R24 ;  /* 0x0000000d0c1c7224 */ /* 0x000fc600078e0218 */
[----:B------:R-:W5:Y:S04]  /*03d0*/  LDG.E R24, desc[UR8][R4.64+0x14] ;  /* 0x0000140804187981 */ /* 0x000f68000c1e1900 */
[----:B------:R-:W5:Y:S04]  /*03e0*/  LDG.E R25, desc[UR8][R2.64+0xa000] ;  /* 0x00a0000802197981 */ /* 0x000f68000c1e1900 */
[----:B------:R0:W5:Y:S04]  /*03f0*/  LDG.E R13, desc[UR8][R4.64+0x18] ;  /* 0x00001808040d7981 */ /* 0x000168000c1e1900 */
[----:B------:R-:W5:Y:S01]  /*0400*/  LDG.E R12, desc[UR8][R2.64+0xc000] ;  /* 0x00c00008020c7981 */ /* 0x000f62000c1e1900 */
[----:B------:R-:W-:-:S04]  /*0410*/  IMAD R8, R9, R8, R28 ;  /* 0x0000000809087224 */ /* 0x000fc800078e021c */
[----:B------:R-:W-:Y:S01]  /*0420*/  IMAD R8, R10, R11, R8 ;  /* 0x0000000b0a087224 */ /* 0x000fe200078e0208 */
[----:B------:R-:W-:-:S04]  /*0430*/  UIADD3 UR4, UPT, UPT, UR4, 0x10, URZ ;  /* 0x0000001004047890 */ /* 0x000fc8000fffe0ff */
[----:B------:R-:W-:Y:S01]  /*0440*/  UISETP.NE.AND UP0, UPT, UR4, 0x800, UPT ;  /* 0x000008000400788c */ /* 0x000fe2000bf05270 */
[----:B0-----:R-:W-:Y:S02]  /*0450*/  IADD3 R4, P0, PT, R4, 0x40, RZ ;  /* 0x0000004004047810 */ /* 0x001fe40007f1e0ff */
[----:B------:R-:W-:Y:S02]  /*0460*/  IADD3 R6, PT, PT, R6, 0x8000, RZ ;  /* 0x0000800006067810 */ /* 0x000fe40007ffe0ff */
[----:B------:R-:W-:Y:S01]  /*0470*/  IADD3.X R5, PT, PT, RZ, R5, RZ, P0, !PT ;  /* 0x00000005ff057210 */ /* 0x000fe200007fe4ff */
[----:B--2---:R-:W-:-:S04]  /*0480*/  IMAD R8, R16, R17, R8 ;  /* 0x0000001110087224 */ /* 0x004fc800078e0208 */
[----:B---3--:R-:W-:-:S04]  /*0490*/  IMAD R8, R14, R15, R8 ;  /* 0x0000000f0e087224 */ /* 0x008fc800078e0208 */
[----:B----4-:R-:W-:-:S04]  /*04a0*/  IMAD R8, R18, R19, R8 ;  /* 0x0000001312087224 */ /* 0x010fc800078e0208 */
[----:B-----5:R-:W-:-:S04]  /*04b0*/  IMAD R8, R20, R21, R8 ;  /* 0x0000001514087224 */ /* 0x020fc800078e0208 */
[----:B------:R-:W-:-:S04]  /*04c0*/  IMAD R8, R22, R23, R8 ;  /* 0x0000001716087224 */ /* 0x000fc800078e0208 */
[----:B------:R-:W-:-:S04]  /*04d0*/  IMAD R8, R24, R25, R8 ;  /* 0x0000001918087224 */ /* 0x000fc800078e0208 */
[----:B------:R-:W-:-:S04]  /*04e0*/  IMAD R8, R13, R12, R8 ;  /* 0x0000000c0d087224 */ /* 0x000fc800078e0208 */
[----:B------:R-:W-:Y:S01]  /*04f0*/  IMAD R14, R26, R27, R8 ;  /* 0x0000001b1a0e7224 */ /* 0x000fe200078e0208 */
[----:B------:R-:W-:Y:S06]  /*0500*/  BRA.U UP0, `(.L_x_0) ;  /* 0xfffffffd001c7547 */ /* 0x000fec000b83ffff */
[----:B------:R-:W0:Y:S01]  /*0510*/  LDC.64 R2, c[0x0][0x390] ;  /* 0x0000e400ff027b82 */ /* 0x000e220000000a00 */
[----:B------:R-:W-:-:S05]  /*0520*/  IADD3 R7, PT, PT, R0, R7, RZ ;  /* 0x0000000700077210 */ /* 0x000fca0007ffe0ff */
[----:B0-----:R-:W-:-:S05]  /*0530*/  IMAD.WIDE R2, R7, 0x4, R2 ;  /* 0x0000000407027825 */ /* 0x001fca00078e0202 */
[----:B------:R-:W-:Y:S01]  /*0540*/  STG.E desc[UR8][R2.64], R14 ;  /* 0x0000000e02007986 */ /* 0x000fe2000c101908 */
[----:B------:R-:W-:Y:S05]  /*0550*/  EXIT ;  /* 0x000000000000794d */ /* 0x000fea0003800000 */
.L_x_1:
[----:B------:R-:W-:-:S00]  /*0560*/  BRA `(.L_x_1) ;  /* 0xfffffffc00fc7947 */ /* 0x000fc0000383ffff */
[----:B------:R-:W-:-:S00]  /*0570*/  NOP ;  /* 0x0000000000007918 */ /* 0x000fc00000000000 */
        /* <DEDUP_REMOVED lines=8> */
.L_x_2:


//--------------------- .nv.shared.reserved.0     --------------------------
	.section	.nv.shared.reserved.0,"aw",@nobits
	.weak		__nv_reservedSMEM_offset_0_alias
	.size		__nv_reservedSMEM_offset_0_alias, 0, 64
	.other		__nv_reservedSMEM_offset_0_alias,@"STO_CUDA_RESERVED_SHARED STV_DEFAULT"
__nv_reservedSMEM_offset_0_alias:
	.zero		0
	.zero		64


//--------------------- .nv.constant0._Z8mmKernelPiS_S_ --------------------------
	.section	.nv.constant0._Z8mmKernelPiS_S_,"a",@progbits
	.sectionflags	@""
	.align	4
.nv.constant0._Z8mmKernelPiS_S_:
	.zero		920


//--------------------- SYMBOLS --------------------------

	.type		.nv.reservedSmem.offset0,@object
	.size		.nv.reservedSmem.offset0,0x4
